//
// Generated by NVIDIA NVVM Compiler
//
// Compiler Build ID: CL-36424714
// Cuda compilation tools, release 13.0, V13.0.88
// Based on NVVM 20.0.0
//

.version 9.0
.target sm_100
.address_size 64

	// .globl	_Z18stratify_none_getDPdPxPiS1_ifxPf

.visible .entry _Z18stratify_none_getDPdPxPiS1_ifxPf(
	.param .u64 .ptr .align 1 _Z18stratify_none_getDPdPxPiS1_ifxPf_param_0,
	.param .u64 .ptr .align 1 _Z18stratify_none_getDPdPxPiS1_ifxPf_param_1,
	.param .u64 .ptr .align 1 _Z18stratify_none_getDPdPxPiS1_ifxPf_param_2,
	.param .u64 .ptr .align 1 _Z18stratify_none_getDPdPxPiS1_ifxPf_param_3,
	.param .u32 _Z18stratify_none_getDPdPxPiS1_ifxPf_param_4,
	.param .f32 _Z18stratify_none_getDPdPxPiS1_ifxPf_param_5,
	.param .u64 _Z18stratify_none_getDPdPxPiS1_ifxPf_param_6,
	.param .u64 .ptr .align 1 _Z18stratify_none_getDPdPxPiS1_ifxPf_param_7
)
{
	.reg .pred 	%p<41>;
	.reg .b32 	%r<146>;
	.reg .b32 	%f<7>;
	.reg .b64 	%rd<113>;

	ld.param.u64 	%rd7, [_Z18stratify_none_getDPdPxPiS1_ifxPf_param_1];
	ld.param.u64 	%rd5, [_Z18stratify_none_getDPdPxPiS1_ifxPf_param_2];
	ld.param.u64 	%rd8, [_Z18stratify_none_getDPdPxPiS1_ifxPf_param_3];
	ld.param.f32 	%f3, [_Z18stratify_none_getDPdPxPiS1_ifxPf_param_5];
	ld.param.u64 	%rd6, [_Z18stratify_none_getDPdPxPiS1_ifxPf_param_6];
	ld.param.u64 	%rd9, [_Z18stratify_none_getDPdPxPiS1_ifxPf_param_7];
	cvta.to.global.u64 	%rd1, %rd8;
	cvta.to.global.u64 	%rd2, %rd7;
	cvta.to.global.u64 	%rd10, %rd9;
	mov.u32 	%r1, %tid.x;
	mul.wide.u32 	%rd11, %r1, 4;
	add.s64 	%rd3, %rd10, %rd11;
	mov.b32 	%r36, 0;
	st.global.u32 	[%rd3], %r36;
	mul.wide.u32 	%rd12, %r1, 8;
	add.s64 	%rd13, %rd2, %rd12;
	ld.global.u64 	%rd14, [%rd13];
	setp.ne.s64 	%p1, %rd14, %rd6;
	@%p1 bra 	$L__BB0_17;
	cvta.to.global.u64 	%rd15, %rd5;
	add.s64 	%rd17, %rd15, %rd11;
	ld.global.u32 	%r134, [%rd17];
	ld.global.u32 	%r3, [%rd17+4];
	setp.ge.s32 	%p2, %r134, %r3;
	mov.f32 	%f6, 0f00000000;
	@%p2 bra 	$L__BB0_15;
	add.s32 	%r39, %r134, 1;
	max.s32 	%r40, %r3, %r39;
	sub.s32 	%r4, %r40, %r134;
	and.b32  	%r5, %r4, 15;
	sub.s32 	%r41, %r134, %r40;
	setp.gt.u32 	%p3, %r41, -16;
	mov.b32 	%r145, 0;
	@%p3 bra 	$L__BB0_5;
	and.b32  	%r43, %r4, -16;
	neg.s32 	%r130, %r43;
	add.s64 	%rd4, %rd1, 32;
	mov.b32 	%r145, 0;
$L__BB0_4:
	.pragma "nounroll";
	mul.wide.s32 	%rd18, %r134, 4;
	add.s64 	%rd19, %rd4, %rd18;
	ld.global.u32 	%r44, [%rd19+-32];
	mul.wide.s32 	%rd20, %r44, 8;
	add.s64 	%rd21, %rd2, %rd20;
	ld.global.u64 	%rd22, [%rd21];
	setp.eq.s64 	%p4, %rd22, %rd6;
	selp.u32 	%r45, 1, 0, %p4;
	add.s32 	%r46, %r145, %r45;
	ld.global.u32 	%r47, [%rd19+-28];
	mul.wide.s32 	%rd23, %r47, 8;
	add.s64 	%rd24, %rd2, %rd23;
	ld.global.u64 	%rd25, [%rd24];
	setp.eq.s64 	%p5, %rd25, %rd6;
	selp.u32 	%r48, 1, 0, %p5;
	add.s32 	%r49, %r46, %r48;
	ld.global.u32 	%r50, [%rd19+-24];
	mul.wide.s32 	%rd26, %r50, 8;
	add.s64 	%rd27, %rd2, %rd26;
	ld.global.u64 	%rd28, [%rd27];
	setp.eq.s64 	%p6, %rd28, %rd6;
	selp.u32 	%r51, 1, 0, %p6;
	add.s32 	%r52, %r49, %r51;
	ld.global.u32 	%r53, [%rd19+-20];
	mul.wide.s32 	%rd29, %r53, 8;
	add.s64 	%rd30, %rd2, %rd29;
	ld.global.u64 	%rd31, [%rd30];
	setp.eq.s64 	%p7, %rd31, %rd6;
	selp.u32 	%r54, 1, 0, %p7;
	add.s32 	%r55, %r52, %r54;
	ld.global.u32 	%r56, [%rd19+-16];
	mul.wide.s32 	%rd32, %r56, 8;
	add.s64 	%rd33, %rd2, %rd32;
	ld.global.u64 	%rd34, [%rd33];
	setp.eq.s64 	%p8, %rd34, %rd6;
	selp.u32 	%r57, 1, 0, %p8;
	add.s32 	%r58, %r55, %r57;
	ld.global.u32 	%r59, [%rd19+-12];
	mul.wide.s32 	%rd35, %r59, 8;
	add.s64 	%rd36, %rd2, %rd35;
	ld.global.u64 	%rd37, [%rd36];
	setp.eq.s64 	%p9, %rd37, %rd6;
	selp.u32 	%r60, 1, 0, %p9;
	add.s32 	%r61, %r58, %r60;
	ld.global.u32 	%r62, [%rd19+-8];
	mul.wide.s32 	%rd38, %r62, 8;
	add.s64 	%rd39, %rd2, %rd38;
	ld.global.u64 	%rd40, [%rd39];
	setp.eq.s64 	%p10, %rd40, %rd6;
	selp.u32 	%r63, 1, 0, %p10;
	add.s32 	%r64, %r61, %r63;
	ld.global.u32 	%r65, [%rd19+-4];
	mul.wide.s32 	%rd41, %r65, 8;
	add.s64 	%rd42, %rd2, %rd41;
	ld.global.u64 	%rd43, [%rd42];
	setp.eq.s64 	%p11, %rd43, %rd6;
	selp.u32 	%r66, 1, 0, %p11;
	add.s32 	%r67, %r64, %r66;
	ld.global.u32 	%r68, [%rd19];
	mul.wide.s32 	%rd44, %r68, 8;
	add.s64 	%rd45, %rd2, %rd44;
	ld.global.u64 	%rd46, [%rd45];
	setp.eq.s64 	%p12, %rd46, %rd6;
	selp.u32 	%r69, 1, 0, %p12;
	add.s32 	%r70, %r67, %r69;
	ld.global.u32 	%r71, [%rd19+4];
	mul.wide.s32 	%rd47, %r71, 8;
	add.s64 	%rd48, %rd2, %rd47;
	ld.global.u64 	%rd49, [%rd48];
	setp.eq.s64 	%p13, %rd49, %rd6;
	selp.u32 	%r72, 1, 0, %p13;
	add.s32 	%r73, %r70, %r72;
	ld.global.u32 	%r74, [%rd19+8];
	mul.wide.s32 	%rd50, %r74, 8;
	add.s64 	%rd51, %rd2, %rd50;
	ld.global.u64 	%rd52, [%rd51];
	setp.eq.s64 	%p14, %rd52, %rd6;
	selp.u32 	%r75, 1, 0, %p14;
	add.s32 	%r76, %r73, %r75;
	ld.global.u32 	%r77, [%rd19+12];
	mul.wide.s32 	%rd53, %r77, 8;
	add.s64 	%rd54, %rd2, %rd53;
	ld.global.u64 	%rd55, [%rd54];
	setp.eq.s64 	%p15, %rd55, %rd6;
	selp.u32 	%r78, 1, 0, %p15;
	add.s32 	%r79, %r76, %r78;
	ld.global.u32 	%r80, [%rd19+16];
	mul.wide.s32 	%rd56, %r80, 8;
	add.s64 	%rd57, %rd2, %rd56;
	ld.global.u64 	%rd58, [%rd57];
	setp.eq.s64 	%p16, %rd58, %rd6;
	selp.u32 	%r81, 1, 0, %p16;
	add.s32 	%r82, %r79, %r81;
	ld.global.u32 	%r83, [%rd19+20];
	mul.wide.s32 	%rd59, %r83, 8;
	add.s64 	%rd60, %rd2, %rd59;
	ld.global.u64 	%rd61, [%rd60];
	setp.eq.s64 	%p17, %rd61, %rd6;
	selp.u32 	%r84, 1, 0, %p17;
	add.s32 	%r85, %r82, %r84;
	ld.global.u32 	%r86, [%rd19+24];
	mul.wide.s32 	%rd62, %r86, 8;
	add.s64 	%rd63, %rd2, %rd62;
	ld.global.u64 	%rd64, [%rd63];
	setp.eq.s64 	%p18, %rd64, %rd6;
	selp.u32 	%r87, 1, 0, %p18;
	add.s32 	%r88, %r85, %r87;
	ld.global.u32 	%r89, [%rd19+28];
	mul.wide.s32 	%rd65, %r89, 8;
	add.s64 	%rd66, %rd2, %rd65;
	ld.global.u64 	%rd67, [%rd66];
	setp.eq.s64 	%p19, %rd67, %rd6;
	selp.u32 	%r90, 1, 0, %p19;
	add.s32 	%r145, %r88, %r90;
	add.s32 	%r134, %r134, 16;
	add.s32 	%r130, %r130, 16;
	setp.ne.s32 	%p20, %r130, 0;
	@%p20 bra 	$L__BB0_4;
$L__BB0_5:
	setp.eq.s32 	%p21, %r5, 0;
	@%p21 bra 	$L__BB0_14;
	and.b32  	%r16, %r4, 7;
	setp.lt.u32 	%p22, %r5, 8;
	@%p22 bra 	$L__BB0_8;
	mul.wide.s32 	%rd68, %r134, 4;
	add.s64 	%rd69, %rd1, %rd68;
	ld.global.u32 	%r92, [%rd69];
	mul.wide.s32 	%rd70, %r92, 8;
	add.s64 	%rd71, %rd2, %rd70;
	ld.global.u64 	%rd72, [%rd71];
	setp.eq.s64 	%p23, %rd72, %rd6;
	selp.u32 	%r93, 1, 0, %p23;
	add.s32 	%r94, %r145, %r93;
	ld.global.u32 	%r95, [%rd69+4];
	mul.wide.s32 	%rd73, %r95, 8;
	add.s64 	%rd74, %rd2, %rd73;
	ld.global.u64 	%rd75, [%rd74];
	setp.eq.s64 	%p24, %rd75, %rd6;
	selp.u32 	%r96, 1, 0, %p24;
	add.s32 	%r97, %r94, %r96;
	ld.global.u32 	%r98, [%rd69+8];
	mul.wide.s32 	%rd76, %r98, 8;
	add.s64 	%rd77, %rd2, %rd76;
	ld.global.u64 	%rd78, [%rd77];
	setp.eq.s64 	%p25, %rd78, %rd6;
	selp.u32 	%r99, 1, 0, %p25;
	add.s32 	%r100, %r97, %r99;
	ld.global.u32 	%r101, [%rd69+12];
	mul.wide.s32 	%rd79, %r101, 8;
	add.s64 	%rd80, %rd2, %rd79;
	ld.global.u64 	%rd81, [%rd80];
	setp.eq.s64 	%p26, %rd81, %rd6;
	selp.u32 	%r102, 1, 0, %p26;
	add.s32 	%r103, %r100, %r102;
	ld.global.u32 	%r104, [%rd69+16];
	mul.wide.s32 	%rd82, %r104, 8;
	add.s64 	%rd83, %rd2, %rd82;
	ld.global.u64 	%rd84, [%rd83];
	setp.eq.s64 	%p27, %rd84, %rd6;
	selp.u32 	%r105, 1, 0, %p27;
	add.s32 	%r106, %r103, %r105;
	ld.global.u32 	%r107, [%rd69+20];
	mul.wide.s32 	%rd85, %r107, 8;
	add.s64 	%rd86, %rd2, %rd85;
	ld.global.u64 	%rd87, [%rd86];
	setp.eq.s64 	%p28, %rd87, %rd6;
	selp.u32 	%r108, 1, 0, %p28;
	add.s32 	%r109, %r106, %r108;
	ld.global.u32 	%r110, [%rd69+24];
	mul.wide.s32 	%rd88, %r110, 8;
	add.s64 	%rd89, %rd2, %rd88;
	ld.global.u64 	%rd90, [%rd89];
	setp.eq.s64 	%p29, %rd90, %rd6;
	selp.u32 	%r111, 1, 0, %p29;
	add.s32 	%r112, %r109, %r111;
	ld.global.u32 	%r113, [%rd69+28];
	mul.wide.s32 	%rd91, %r113, 8;
	add.s64 	%rd92, %rd2, %rd91;
	ld.global.u64 	%rd93, [%rd92];
	setp.eq.s64 	%p30, %rd93, %rd6;
	selp.u32 	%r114, 1, 0, %p30;
	add.s32 	%r145, %r112, %r114;
	add.s32 	%r134, %r134, 8;
$L__BB0_8:
	setp.eq.s32 	%p31, %r16, 0;
	@%p31 bra 	$L__BB0_14;
	and.b32  	%r22, %r4, 3;
	setp.lt.u32 	%p32, %r16, 4;
	@%p32 bra 	$L__BB0_11;
	mul.wide.s32 	%rd94, %r134, 4;
	add.s64 	%rd95, %rd1, %rd94;
	ld.global.u32 	%r116, [%rd95];
	mul.wide.s32 	%rd96, %r116, 8;
	add.s64 	%rd97, %rd2, %rd96;
	ld.global.u64 	%rd98, [%rd97];
	setp.eq.s64 	%p33, %rd98, %rd6;
	selp.u32 	%r117, 1, 0, %p33;
	add.s32 	%r118, %r145, %r117;
	ld.global.u32 	%r119, [%rd95+4];
	mul.wide.s32 	%rd99, %r119, 8;
	add.s64 	%rd100, %rd2, %rd99;
	ld.global.u64 	%rd101, [%rd100];
	setp.eq.s64 	%p34, %rd101, %rd6;
	selp.u32 	%r120, 1, 0, %p34;
	add.s32 	%r121, %r118, %r120;
	ld.global.u32 	%r122, [%rd95+8];
	mul.wide.s32 	%rd102, %r122, 8;
	add.s64 	%rd103, %rd2, %rd102;
	ld.global.u64 	%rd104, [%rd103];
	setp.eq.s64 	%p35, %rd104, %rd6;
	selp.u32 	%r123, 1, 0, %p35;
	add.s32 	%r124, %r121, %r123;
	ld.global.u32 	%r125, [%rd95+12];
	mul.wide.s32 	%rd105, %r125, 8;
	add.s64 	%rd106, %rd2, %rd105;
	ld.global.u64 	%rd107, [%rd106];
	setp.eq.s64 	%p36, %rd107, %rd6;
	selp.u32 	%r126, 1, 0, %p36;
	add.s32 	%r145, %r124, %r126;
	add.s32 	%r134, %r134, 4;
$L__BB0_11:
	setp.eq.s32 	%p37, %r22, 0;
	@%p37 bra 	$L__BB0_14;
	neg.s32 	%r142, %r22;
$L__BB0_13:
	.pragma "nounroll";
	mul.wide.s32 	%rd108, %r134, 4;
	add.s64 	%rd109, %rd1, %rd108;
	ld.global.u32 	%r127, [%rd109];
	mul.wide.s32 	%rd110, %r127, 8;
	add.s64 	%rd111, %rd2, %rd110;
	ld.global.u64 	%rd112, [%rd111];
	setp.eq.s64 	%p38, %rd112, %rd6;
	selp.u32 	%r128, 1, 0, %p38;
	add.s32 	%r145, %r145, %r128;
	add.s32 	%r134, %r134, 1;
	add.s32 	%r142, %r142, 1;
	setp.ne.s32 	%p39, %r142, 0;
	@%p39 bra 	$L__BB0_13;
$L__BB0_14:
	cvt.rn.f32.u32 	%f6, %r145;
$L__BB0_15:
	mul.f32 	%f5, %f3, 0f00000000;
	setp.gtu.f32 	%p40, %f5, %f6;
	@%p40 bra 	$L__BB0_17;
	mov.b32 	%r129, 1065353216;
	st.global.u32 	[%rd3], %r129;
$L__BB0_17:
	ret;

}
	// .globl	_Z20stratify_none_getC_DPdPxPiS1_iPfxS2_
.visible .entry _Z20stratify_none_getC_DPdPxPiS1_iPfxS2_(
	.param .u64 .ptr .align 1 _Z20stratify_none_getC_DPdPxPiS1_iPfxS2__param_0,
	.param .u64 .ptr .align 1 _Z20stratify_none_getC_DPdPxPiS1_iPfxS2__param_1,
	.param .u64 .ptr .align 1 _Z20stratify_none_getC_DPdPxPiS1_iPfxS2__param_2,
	.param .u64 .ptr .align 1 _Z20stratify_none_getC_DPdPxPiS1_iPfxS2__param_3,
	.param .u32 _Z20stratify_none_getC_DPdPxPiS1_iPfxS2__param_4,
	.param .u64 .ptr .align 1 _Z20stratify_none_getC_DPdPxPiS1_iPfxS2__param_5,
	.param .u64 _Z20stratify_none_getC_DPdPxPiS1_iPfxS2__param_6,
	.param .u64 .ptr .align 1 _Z20stratify_none_getC_DPdPxPiS1_iPfxS2__param_7
)
{
	.reg .pred 	%p<3>;
	.reg .b32 	%r<4>;
	.reg .b32 	%f<2>;
	.reg .b64 	%rd<15>;

	ld.param.u64 	%rd3, [_Z20stratify_none_getC_DPdPxPiS1_iPfxS2__param_1];
	ld.param.u64 	%rd2, [_Z20stratify_none_getC_DPdPxPiS1_iPfxS2__param_5];
	ld.param.u64 	%rd4, [_Z20stratify_none_getC_DPdPxPiS1_iPfxS2__param_6];
	ld.param.u64 	%rd5, [_Z20stratify_none_getC_DPdPxPiS1_iPfxS2__param_7];
	cvta.to.global.u64 	%rd6, %rd3;
	cvta.to.global.u64 	%rd7, %rd5;
	mov.u32 	%r1, %tid.x;
	mul.wide.u32 	%rd8, %r1, 4;
	add.s64 	%rd1, %rd7, %rd8;
	mov.b32 	%r2, 0;
	st.global.u32 	[%rd1], %r2;
	mul.wide.u32 	%rd9, %r1, 8;
	add.s64 	%rd10, %rd6, %rd9;
	ld.global.u64 	%rd11, [%rd10];
	setp.ne.s64 	%p1, %rd11, %rd4;
	@%p1 bra 	$L__BB1_3;
	cvta.to.global.u64 	%rd12, %rd2;
	add.s64 	%rd14, %rd12, %rd8;
	ld.global.f32 	%f1, [%rd14];
	setp.neu.f32 	%p2, %f1, 0f00000000;
	@%p2 bra 	$L__BB1_3;
	mov.b32 	%r3, 1065353216;
	st.global.u32 	[%rd1], %r3;
$L__BB1_3:
	ret;

}


// ===== COMPILED SASS (sm_100) =====

	.target	sm_100

	.elftype	@"ET_EXEC"


//--------------------- .note.nv.tkinfo           --------------------------
	.section	.note.nv.tkinfo,"",@"SHT_NOTE"
	.sectionflags	@"SHF_NOTE_NV_TKINFO"
	.tkinfo
        /*0018*/ 	.word	0x00000002
        /*0030*/ 	.string	""
        /*0030*/ 	.string	"ptxas"
        /*0030*/ 	.string	"Cuda compilation tools, release 13.0, V13.0.88"
        /*0030*/ 	.string	"Build cuda_13.0.r13.0/compiler.36424714_0"
        /*0030*/ 	.string	"-arch sm_100 -m 64 "



//--------------------- .note.nv.cuinfo           --------------------------
	.section	.note.nv.cuinfo,"",@"SHT_NOTE"
	.sectionflags	@"SHF_NOTE_NV_CUINFO"
        /*0018*/ 	.short	0x0002
        /*001a*/ 	.short	0x0064
        /*001c*/ 	.short	0x0082
	.zero		2


//--------------------- .nv.info                  --------------------------
	.section	.nv.info,"",@"SHT_CUDA_INFO"
	.align	4


	//----- nvinfo : EIATTR_REGCOUNT
	.align		4
        /*0000*/ 	.byte	0x04, 0x2f
        /*0002*/ 	.short	(.L_1 - .L_0)
	.align		4
.L_0:
        /*0004*/ 	.word	index@(_Z18stratify_none_getDPdPxPiS1_ifxPf)
        /*0008*/ 	.word	0x00000020


	//----- nvinfo : EIATTR_FRAME_SIZE
	.align		4
.L_1:
        /*000c*/ 	.byte	0x04, 0x11
        /*000e*/ 	.short	(.L_3 - .L_2)
	.align		4
.L_2:
        /*0010*/ 	.word	index@(_Z18stratify_none_getDPdPxPiS1_ifxPf)
        /*0014*/ 	.word	0x00000000


	//----- nvinfo : EIATTR_REGCOUNT
	.align		4
.L_3:
        /*0018*/ 	.byte	0x04, 0x2f
        /*001a*/ 	.short	(.L_5 - .L_4)
	.align		4
.L_4:
        /*001c*/ 	.word	index@(_Z20stratify_none_getC_DPdPxPiS1_iPfxS2_)
        /*0020*/ 	.word	0x0000000a


	//----- nvinfo : EIATTR_FRAME_SIZE
	.align		4
.L_5:
        /*0024*/ 	.byte	0x04, 0x11
        /*0026*/ 	.short	(.L_7 - .L_6)
	.align		4
.L_6:
        /*0028*/ 	.word	index@(_Z20stratify_none_getC_DPdPxPiS1_iPfxS2_)
        /*002c*/ 	.word	0x00000000


	//----- nvinfo : EIATTR_MIN_STACK_SIZE
	.align		4
.L_7:
        /*0030*/ 	.byte	0x04, 0x12
        /*0032*/ 	.short	(.L_9 - .L_8)
	.align		4
.L_8:
        /*0034*/ 	.word	index@(_Z20stratify_none_getC_DPdPxPiS1_iPfxS2_)
        /*0038*/ 	.word	0x00000000


	//----- nvinfo : EIATTR_MIN_STACK_SIZE
	.align		4
.L_9:
        /*003c*/ 	.byte	0x04, 0x12
        /*003e*/ 	.short	(.L_11 - .L_10)
	.align		4
.L_10:
        /*0040*/ 	.word	index@(_Z18stratify_none_getDPdPxPiS1_ifxPf)
        /*0044*/ 	.word	0x00000000
.L_11:


//--------------------- .nv.compat                --------------------------
	.section	.nv.compat,"",@"SHT_CUDA_COMPAT_INFO"
	.align	4
        /*0000*/ 	.byte	0x02, 0x09, 0x00, 0x00, 0x02, 0x02, 0x01, 0x00, 0x02, 0x05, 0x05, 0x00, 0x03, 0x07, 0x01, 0x01
        /*0010*/ 	.byte	0x02, 0x03, 0x00, 0x00, 0x02, 0x06, 0x01, 0x00, 0x04, 0x0b, 0x08, 0x00, 0x09, 0x00, 0x00, 0x00
        /*0020*/ 	.byte	0x00, 0x00, 0x00, 0x00


//--------------------- .nv.info._Z20stratify_none_getC_DPdPxPiS1_iPfxS2_ --------------------------
	.section	.nv.info._Z20stratify_none_getC_DPdPxPiS1_iPfxS2_,"",@"SHT_CUDA_INFO"
	.sectionflags	@""
	.align	4


	//----- nvinfo : EIATTR_CUDA_API_VERSION
	.align		4
        /*0000*/ 	.byte	0x04, 0x37
        /*0002*/ 	.short	(.L_13 - .L_12)
.L_12:
        /*0004*/ 	.word	0x00000082


	//----- nvinfo : EIATTR_KPARAM_INFO
	.align		4
.L_13:
        /*0008*/ 	.byte	0x04, 0x17
        /*000a*/ 	.short	(.L_15 - .L_14)
.L_14:
        /*000c*/ 	.word	0x00000000
        /*0010*/ 	.short	0x0007
        /*0012*/ 	.short	0x0038
        /*0014*/ 	.byte	0x00, 0xf5, 0x21, 0x00


	//----- nvinfo : EIATTR_KPARAM_INFO
	.align		4
.L_15:
        /*0018*/ 	.byte	0x04, 0x17
        /*001a*/ 	.short	(.L_17 - .L_16)
.L_16:
        /*001c*/ 	.word	0x00000000
        /*0020*/ 	.short	0x0006
        /*0022*/ 	.short	0x0030
        /*0024*/ 	.byte	0x00, 0xf0, 0x21, 0x00


	//----- nvinfo : EIATTR_KPARAM_INFO
	.align		4
.L_17:
        /*0028*/ 	.byte	0x04, 0x17
        /*002a*/ 	.short	(.L_19 - .L_18)
.L_18:
        /*002c*/ 	.word	0x00000000
        /*0030*/ 	.short	0x0005
        /*0032*/ 	.short	0x0028
        /*0034*/ 	.byte	0x00, 0xf5, 0x21, 0x00


	//----- nvinfo : EIATTR_KPARAM_INFO
	.align		4
.L_19:
        /*0038*/ 	.byte	0x04, 0x17
        /*003a*/ 	.short	(.L_21 - .L_20)
.L_20:
        /*003c*/ 	.word	0x00000000
        /*0040*/ 	.short	0x0004
        /*0042*/ 	.short	0x0020
        /*0044*/ 	.byte	0x00, 0xf0, 0x11, 0x00


	//----- nvinfo : EIATTR_KPARAM_INFO
	.align		4
.L_21:
        /*0048*/ 	.byte	0x04, 0x17
        /*004a*/ 	.short	(.L_23 - .L_22)
.L_22:
        /*004c*/ 	.word	0x00000000
        /*0050*/ 	.short	0x0003
        /*0052*/ 	.short	0x0018
        /*0054*/ 	.byte	0x00, 0xf5, 0x21, 0x00


	//----- nvinfo : EIATTR_KPARAM_INFO
	.align		4
.L_23:
        /*0058*/ 	.byte	0x04, 0x17
        /*005a*/ 	.short	(.L_25 - .L_24)
.L_24:
        /*005c*/ 	.word	0x00000000
        /*0060*/ 	.short	0x0002
        /*0062*/ 	.short	0x0010
        /*0064*/ 	.byte	0x00, 0xf5, 0x21, 0x00


	//----- nvinfo : EIATTR_KPARAM_INFO
	.align		4
.L_25:
        /*0068*/ 	.byte	0x04, 0x17
        /*006a*/ 	.short	(.L_27 - .L_26)
.L_26:
        /*006c*/ 	.word	0x00000000
        /*0070*/ 	.short	0x0001
        /*0072*/ 	.short	0x0008
        /*0074*/ 	.byte	0x00, 0xf5, 0x21, 0x00


	//----- nvinfo : EIATTR_KPARAM_INFO
	.align		4
.L_27:
        /*0078*/ 	.byte	0x04, 0x17
        /*007a*/ 	.short	(.L_29 - .L_28)
.L_28:
        /*007c*/ 	.word	0x00000000
        /*0080*/ 	.short	0x0000
        /*0082*/ 	.short	0x0000
        /*0084*/ 	.byte	0x00, 0xf5, 0x21, 0x00


	//----- nvinfo : EIATTR_SPARSE_MMA_MASK
	.align		4
.L_29:
        /*0088*/ 	.byte	0x03, 0x50
        /*008a*/ 	.short	0x0000


	//----- nvinfo : EIATTR_MAXREG_COUNT
	.align		4
        /*008c*/ 	.byte	0x03, 0x1b
        /*008e*/ 	.short	0x00ff


	//----- nvinfo : EIATTR_MERCURY_ISA_VERSION
	.align		4
        /*0090*/ 	.byte	0x03, 0x5f
        /*0092*/ 	.short	0x0101


	//----- nvinfo : EIATTR_VRC_CTA_INIT_COUNT
	.align		4
        /*0094*/ 	.byte	0x02, 0x4a
	.zero		1
	.zero		1


	//----- nvinfo : EIATTR_EXIT_INSTR_OFFSETS
	.align		4
        /*0098*/ 	.byte	0x04, 0x1c
        /*009a*/ 	.short	(.L_31 - .L_30)


	//   ....[0]....
.L_30:
        /*009c*/ 	.word	0x000000c0


	//   ....[1]....
        /*00a0*/ 	.word	0x00000110


	//   ....[2]....
        /*00a4*/ 	.word	0x00000140


	//----- nvinfo : EIATTR_CBANK_PARAM_SIZE
	.align		4
.L_31:
        /*00a8*/ 	.byte	0x03, 0x19
        /*00aa*/ 	.short	0x0040


	//----- nvinfo : EIATTR_PARAM_CBANK
	.align		4
        /*00ac*/ 	.byte	0x04, 0x0a
        /*00ae*/ 	.short	(.L_33 - .L_32)
	.align		4
.L_32:
        /*00b0*/ 	.word	index@(.nv.constant0._Z20stratify_none_getC_DPdPxPiS1_iPfxS2_)
        /*00b4*/ 	.short	0x0380
        /*00b6*/ 	.short	0x0040


	//----- nvinfo : EIATTR_SW_WAR
	.align		4
.L_33:
        /*00b8*/ 	.byte	0x04, 0x36
        /*00ba*/ 	.short	(.L_35 - .L_34)
.L_34:
        /*00bc*/ 	.word	0x00000008
.L_35:


//--------------------- .nv.info._Z18stratify_none_getDPdPxPiS1_ifxPf --------------------------
	.section	.nv.info._Z18stratify_none_getDPdPxPiS1_ifxPf,"",@"SHT_CUDA_INFO"
	.sectionflags	@""
	.align	4


	//----- nvinfo : EIATTR_CUDA_API_VERSION
	.align		4
        /*0000*/ 	.byte	0x04, 0x37
        /*0002*/ 	.short	(.L_37 - .L_36)
.L_36:
        /*0004*/ 	.word	0x00000082


	//----- nvinfo : EIATTR_KPARAM_INFO
	.align		4
.L_37:
        /*0008*/ 	.byte	0x04, 0x17
        /*000a*/ 	.short	(.L_39 - .L_38)
.L_38:
        /*000c*/ 	.word	0x00000000
        /*0010*/ 	.short	0x0007
        /*0012*/ 	.short	0x0030
        /*0014*/ 	.byte	0x00, 0xf5, 0x21, 0x00


	//----- nvinfo : EIATTR_KPARAM_INFO
	.align		4
.L_39:
        /*0018*/ 	.byte	0x04, 0x17
        /*001a*/ 	.short	(.L_41 - .L_40)
.L_40:
        /*001c*/ 	.word	0x00000000
        /*0020*/ 	.short	0x0006
        /*0022*/ 	.short	0x0028
        /*0024*/ 	.byte	0x00, 0xf0, 0x21, 0x00


	//----- nvinfo : EIATTR_KPARAM_INFO
	.align		4
.L_41:
        /*0028*/ 	.byte	0x04, 0x17
        /*002a*/ 	.short	(.L_43 - .L_42)
.L_42:
        /*002c*/ 	.word	0x00000000
        /*0030*/ 	.short	0x0005
        /*0032*/ 	.short	0x0024
        /*0034*/ 	.byte	0x00, 0xf0, 0x11, 0x00


	//----- nvinfo : EIATTR_KPARAM_INFO
	.align		4
.L_43:
        /*0038*/ 	.byte	0x04, 0x17
        /*003a*/ 	.short	(.L_45 - .L_44)
.L_44:
        /*003c*/ 	.word	0x00000000
        /*0040*/ 	.short	0x0004
        /*0042*/ 	.short	0x0020
        /*0044*/ 	.byte	0x00, 0xf0, 0x11, 0x00


	//----- nvinfo : EIATTR_KPARAM_INFO
	.align		4
.L_45:
        /*0048*/ 	.byte	0x04, 0x17
        /*004a*/ 	.short	(.L_47 - .L_46)
.L_46:
        /*004c*/ 	.word	0x00000000
        /*0050*/ 	.short	0x0003
        /*0052*/ 	.short	0x0018
        /*0054*/ 	.byte	0x00, 0xf5, 0x21, 0x00


	//----- nvinfo : EIATTR_KPARAM_INFO
	.align		4
.L_47:
        /*0058*/ 	.byte	0x04, 0x17
        /*005a*/ 	.short	(.L_49 - .L_48)
.L_48:
        /*005c*/ 	.word	0x00000000
        /*0060*/ 	.short	0x0002
        /*0062*/ 	.short	0x0010
        /*0064*/ 	.byte	0x00, 0xf5, 0x21, 0x00


	//----- nvinfo : EIATTR_KPARAM_INFO
	.align		4
.L_49:
        /*0068*/ 	.byte	0x04, 0x17
        /*006a*/ 	.short	(.L_51 - .L_50)
.L_50:
        /*006c*/ 	.word	0x00000000
        /*0070*/ 	.short	0x0001
        /*0072*/ 	.short	0x0008
        /*0074*/ 	.byte	0x00, 0xf5, 0x21, 0x00


	//----- nvinfo : EIATTR_KPARAM_INFO
	.align		4
.L_51:
        /*0078*/ 	.byte	0x04, 0x17
        /*007a*/ 	.short	(.L_53 - .L_52)
.L_52:
        /*007c*/ 	.word	0x00000000
        /*0080*/ 	.short	0x0000
        /*0082*/ 	.short	0x0000
        /*0084*/ 	.byte	0x00, 0xf5, 0x21, 0x00


	//----- nvinfo : EIATTR_SPARSE_MMA_MASK
	.align		4
.L_53:
        /*0088*/ 	.byte	0x03, 0x50
        /*008a*/ 	.short	0x0000


	//----- nvinfo : EIATTR_MAXREG_COUNT
	.align		4
        /*008c*/ 	.byte	0x03, 0x1b
        /*008e*/ 	.short	0x00ff


	//----- nvinfo : EIATTR_MERCURY_ISA_VERSION
	.align		4
        /*0090*/ 	.byte	0x03, 0x5f
        /*0092*/ 	.short	0x0101


	//----- nvinfo : EIATTR_VRC_CTA_INIT_COUNT
	.align		4
        /*0094*/ 	.byte	0x02, 0x4a
	.zero		1
	.zero		1


	//----- nvinfo : EIATTR_EXIT_INSTR_OFFSETS
	.align		4
        /*0098*/ 	.byte	0x04, 0x1c
        /*009a*/ 	.short	(.L_55 - .L_54)


	//   ....[0]....
.L_54:
        /*009c*/ 	.word	0x000000c0


	//   ....[1]....
        /*00a0*/ 	.word	0x00001190


	//   ....[2]....
        /*00a4*/ 	.word	0x000011c0


	//----- nvinfo : EIATTR_CRS_STACK_SIZE
	.align		4
.L_55:
        /*00a8*/ 	.byte	0x04, 0x1e
        /*00aa*/ 	.short	(.L_57 - .L_56)
.L_56:
        /*00ac*/ 	.word	0x00000000


	//----- nvinfo : EIATTR_CBANK_PARAM_SIZE
	.align		4
.L_57:
        /*00b0*/ 	.byte	0x03, 0x19
        /*00b2*/ 	.short	0x0038


	//----- nvinfo : EIATTR_PARAM_CBANK
	.align		4
        /*00b4*/ 	.byte	0x04, 0x0a
        /*00b6*/ 	.short	(.L_59 - .L_58)
	.align		4
.L_58:
        /*00b8*/ 	.word	index@(.nv.constant0._Z18stratify_none_getDPdPxPiS1_ifxPf)
        /*00bc*/ 	.short	0x0380
        /*00be*/ 	.short	0x0038


	//----- nvinfo : EIATTR_SW_WAR
	.align		4
.L_59:
        /*00c0*/ 	.byte	0x04, 0x36
        /*00c2*/ 	.short	(.L_61 - .L_60)
.L_60:
        /*00c4*/ 	.word	0x00000008
.L_61:


//--------------------- .nv.callgraph             --------------------------
	.section	.nv.callgraph,"",@"SHT_CUDA_CALLGRAPH"
	.align	4
	.sectionentsize	8
	.align		4
        /*0000*/ 	.word	0x00000000
	.align		4
        /*0004*/ 	.word	0xffffffff
	.align		4
        /*0008*/ 	.word	0x00000000
	.align		4
        /*000c*/ 	.word	0xfffffffe
	.align		4
        /*0010*/ 	.word	0x00000000
	.align		4
        /*0014*/ 	.word	0xfffffffd
	.align		4
        /*0018*/ 	.word	0x00000000
	.align		4
        /*001c*/ 	.word	0xfffffffc


//--------------------- .text._Z20stratify_none_getC_DPdPxPiS1_iPfxS2_ --------------------------
	.section	.text._Z20stratify_none_getC_DPdPxPiS1_iPfxS2_,"ax",@progbits
	.align	128
        .global         _Z20stratify_none_getC_DPdPxPiS1_iPfxS2_
        .type           _Z20stratify_none_getC_DPdPxPiS1_iPfxS2_,@function
        .size           _Z20stratify_none_getC_DPdPxPiS1_iPfxS2_,(.L_x_14 - _Z20stratify_none_getC_DPdPxPiS1_iPfxS2_)
        .other          _Z20stratify_none_getC_DPdPxPiS1_iPfxS2_,@"STO_CUDA_ENTRY STV_DEFAULT"
_Z20stratify_none_getC_DPdPxPiS1_iPfxS2_:
.text._Z20stratify_none_getC_DPdPxPiS1_iPfxS2_:
[----:B------:R-:W-:Y:S01]  /*0000*/  LDC R1, c[0x0][0x37c] ;  /* 0x0000df00ff017b82 */ /* 0x000fe20000000800 */
[----:B------:R-:W0:Y:S07]  /*0010*/  S2R R7, SR_TID.X ;  /* 0x0000000000077919 */ /* 0x000e2e0000002100 */
[----:B------:R-:W0:Y:S01]  /*0020*/  LDC.64 R2, c[0x0][0x3b8] ;  /* 0x0000ee00ff027b82 */ /* 0x000e220000000a00 */
[----:B------:R-:W1:Y:S01]  /*0030*/  LDCU.64 UR4, c[0x0][0x358] ;  /* 0x00006b00ff0477ac */ /* 0x000e620008000a00 */
[----:B------:R-:W2:Y:S06]  /*0040*/  LDCU.64 UR6, c[0x0][0x3b0] ;  /* 0x00007600ff0677ac */ /* 0x000eac0008000a00 */
[----:B------:R-:W3:Y:S01]  /*0050*/  LDC.64 R4, c[0x0][0x388] ;  /* 0x0000e200ff047b82 */ /* 0x000ee20000000a00 */
[----:B0-----:R-:W-:-:S04]  /*0060*/  IMAD.WIDE.U32 R2, R7, 0x4, R2 ;  /* 0x0000000407027825 */ /* 0x001fc800078e0002 */
[----:B---3--:R-:W-:Y:S01]  /*0070*/  IMAD.WIDE.U32 R4, R7, 0x8, R4 ;  /* 0x0000000807047825 */ /* 0x008fe200078e0004 */
[----:B-1----:R0:W-:Y:S05]  /*0080*/  STG.E desc[UR4][R2.64], RZ ;  /* 0x000000ff02007986 */ /* 0x0021ea000c101904 */
[----:B------:R-:W2:Y:S02]  /*0090*/  LDG.E.64 R4, desc[UR4][R4.64] ;  /* 0x0000000404047981 */ /* 0x000ea4000c1e1b00 */
[----:B--2---:R-:W-:-:S04]  /*00a0*/  ISETP.NE.U32.AND P0, PT, R4, UR6, PT ;  /* 0x0000000604007c0c */ /* 0x004fc8000bf05070 */
[----:B------:R-:W-:-:S13]  /*00b0*/  ISETP.NE.AND.EX P0, PT, R5, UR7, PT, P0 ;  /* 0x0000000705007c0c */ /* 0x000fda000bf05300 */
[----:B0-----:R-:W-:Y:S05]  /*00c0*/  @P0 EXIT ;  /* 0x000000000000094d */ /* 0x001fea0003800000 */
[----:B------:R-:W0:Y:S02]  /*00d0*/  LDC.64 R4, c[0x0][0x3a8] ;  /* 0x0000ea00ff047b82 */ /* 0x000e240000000a00 */
[----:B0-----:R-:W-:-:S06]  /*00e0*/  IMAD.WIDE.U32 R4, R7, 0x4, R4 ;  /* 0x0000000407047825 */ /* 0x001fcc00078e0004 */
[----:B------:R-:W2:Y:S02]  /*00f0*/  LDG.E R4, desc[UR4][R4.64] ;  /* 0x0000000404047981 */ /* 0x000ea4000c1e1900 */
[----:B--2---:R-:W-:-:S13]  /*0100*/  FSETP.NEU.AND P0, PT, R4, RZ, PT ;  /* 0x000000ff0400720b */ /* 0x004fda0003f0d000 */
[----:B------:R-:W-:Y:S05]  /*0110*/  @P0 EXIT ;  /* 0x000000000000094d */ /* 0x000fea0003800000 */
[----:B------:R-:W-:-:S05]  /*0120*/  HFMA2 R5, -RZ, RZ, 1.875, 0 ;  /* 0x3f800000ff057431 */ /* 0x000fca00000001ff */
[----:B------:R-:W-:Y:S01]  /*0130*/  STG.E desc[UR4][R2.64], R5 ;  /* 0x0000000502007986 */ /* 0x000fe2000c101904 */
[----:B------:R-:W-:Y:S05]  /*0140*/  EXIT ;  /* 0x000000000000794d */ /* 0x000fea0003800000 */
.L_x_0:
[----:B------:R-:W-:-:S00]  /*0150*/  BRA `(.L_x_0) ;  /* 0xfffffffc00fc7947 */ /* 0x000fc0000383ffff */
[----:B------:R-:W-:-:S00]  /*0160*/  NOP ;  /* 0x0000000000007918 */ /* 0x000fc00000000000 */
        /* <DEDUP_REMOVED lines=9> */
.L_x_14:


//--------------------- .text._Z18stratify_none_getDPdPxPiS1_ifxPf --------------------------
	.section	.text._Z18stratify_none_getDPdPxPiS1_ifxPf,"ax",@progbits
	.align	128
        .global         _Z18stratify_none_getDPdPxPiS1_ifxPf
        .type           _Z18stratify_none_getDPdPxPiS1_ifxPf,@function
        .size           _Z18stratify_none_getDPdPxPiS1_ifxPf,(.L_x_15 - _Z18stratify_none_getDPdPxPiS1_ifxPf)
        .other          _Z18stratify_none_getDPdPxPiS1_ifxPf,@"STO_CUDA_ENTRY STV_DEFAULT"
_Z18stratify_none_getDPdPxPiS1_ifxPf:
.text._Z18stratify_none_getDPdPxPiS1_ifxPf:
        /* <DEDUP_REMOVED lines=14> */
[----:B0-----:R-:W-:-:S05]  /*00e0*/  IMAD.WIDE.U32 R2, R5, 0x4, R2 ;  /* 0x0000000405027825 */ /* 0x001fca00078e0002 */
[----:B------:R-:W2:Y:S04]  /*00f0*/  LDG.E R4, desc[UR4][R2.64] ;  /* 0x0000000402047981 */ /* 0x000ea8000c1e1900 */
[----:B------:R-:W2:Y:S01]  /*0100*/  LDG.E R5, desc[UR4][R2.64+0x4] ;  /* 0x0000040402057981 */ /* 0x000ea2000c1e1900 */
[----:B------:R-:W-:Y:S01]  /*0110*/  BSSY.RECONVERGENT B0, `(.L_x_1) ;  /* 0x0000104000007945 */ /* 0x000fe20003800200 */
[----:B------:R-:W-:Y:S01]  /*0120*/  IMAD.MOV.U32 R24, RZ, RZ, RZ ;  /* 0x000000ffff187224 */ /* 0x000fe200078e00ff */
[----:B--2---:R-:W-:-:S13]  /*0130*/  ISETP.GE.AND P0, PT, R4, R5, PT ;  /* 0x000000050400720c */ /* 0x004fda0003f06270 */
[----:B------:R-:W-:Y:S05]  /*0140*/  @P0 BRA `(.L_x_2) ;  /* 0x0000001000000947 */ /* 0x000fea0003800000 */
[----:B------:R-:W-:Y:S01]  /*0150*/  VIADDMNMX R5, R4, 0x1, R5, !PT ;  /* 0x0000000104057846 */ /* 0x000fe20007800105 */
[----:B------:R-:W-:Y:S01]  /*0160*/  BSSY.RECONVERGENT B1, `(.L_x_3) ;  /* 0x0000083000017945 */ /* 0x000fe20003800200 */
[----:B------:R-:W-:-:S03]  /*0170*/  IMAD.MOV.U32 R24, RZ, RZ, RZ ;  /* 0x000000ffff187224 */ /* 0x000fc600078e00ff */
[----:B------:R-:W-:Y:S02]  /*0180*/  IMAD.IADD R2, R5, 0x1, -R4 ;  /* 0x0000000105027824 */ /* 0x000fe400078e0a04 */
[----:B------:R-:W-:-:S03]  /*0190*/  IMAD.IADD R5, R4, 0x1, -R5 ;  /* 0x0000000104057824 */ /* 0x000fc600078e0a05 */
[----:B------:R-:W-:Y:S02]  /*01a0*/  LOP3.LUT R3, R2, 0xf, RZ, 0xc0, !PT ;  /* 0x0000000f02037812 */ /* 0x000fe400078ec0ff */
[----:B------:R-:W-:Y:S02]  /*01b0*/  ISETP.GT.U32.AND P0, PT, R5, -0x10, PT ;  /* 0xfffffff00500780c */ /* 0x000fe40003f04070 */
[----:B------:R-:W-:-:S11]  /*01c0*/  ISETP.NE.AND P6, PT, R3, RZ, PT ;  /* 0x000000ff0300720c */ /* 0x000fd60003fc5270 */
[----:B------:R-:W-:Y:S05]  /*01d0*/  @P0 BRA `(.L_x_4) ;  /* 0x0000000400ec0947 */ /* 0x000fea0003800000 */
[----:B------:R-:W0:Y:S01]  /*01e0*/  LDC.64 R12, c[0x0][0x398] ;  /* 0x0000e600ff0c7b82 */ /* 0x000e220000000a00 */
[----:B------:R-:W-:Y:S01]  /*01f0*/  LOP3.LUT R0, R2, 0xfffffff0, RZ, 0xc0, !PT ;  /* 0xfffffff002007812 */ /* 0x000fe200078ec0ff */
[----:B------:R-:W-:-:S04]  /*0200*/  HFMA2 R24, -RZ, RZ, 0, 0 ;  /* 0x00000000ff187431 */ /* 0x000fc800000001ff */
[----:B------:R-:W-:Y:S01]  /*0210*/  IMAD.MOV R0, RZ, RZ, -R0 ;  /* 0x000000ffff007224 */ /* 0x000fe200078e0a00 */
[----:B0-----:R-:W-:-:S05]  /*0220*/  IADD3 R12, P0, PT, R12, 0x20, RZ ;  /* 0x000000200c0c7810 */ /* 0x001fca0007f1e0ff */
[----:B------:R-:W-:-:S08]  /*0230*/  IMAD.X R13, RZ, RZ, R13, P0 ;  /* 0x000000ffff0d7224 */ /* 0x000fd000000e060d */
.L_x_5:
[----:B------:R-:W-:-:S05]  /*0240*/  IMAD.WIDE R16, R4, 0x4, R12 ;  /* 0x0000000404107825 */ /* 0x000fca00078e020c */
[----:B------:R-:W2:Y:S04]  /*0250*/  LDG.E R21, desc[UR4][R16.64+-0x20] ;  /* 0xffffe00410157981 */ /* 0x000ea8000c1e1900 */
[----:B------:R-:W3:Y:S04]  /*0260*/  LDG.E R15, desc[UR4][R16.64+-0x1c] ;  /* 0xffffe404100f7981 */ /* 0x000ee8000c1e1900 */
[----:B------:R-:W4:Y:S04]  /*0270*/  LDG.E R19, desc[UR4][R16.64+-0x18] ;  /* 0xffffe80410137981 */ /* 0x000f28000c1e1900 */
[----:B------:R-:W5:Y:S04]  /*0280*/  LDG.E R7, desc[UR4][R16.64+-0x14] ;  /* 0xffffec0410077981 */ /* 0x000f68000c1e1900 */
[----:B------:R-:W5:Y:S04]  /*0290*/  LDG.E R23, desc[UR4][R16.64+-0x10] ;  /* 0xfffff00410177981 */ /* 0x000f68000c1e1900 */
[----:B------:R-:W5:Y:S04]  /*02a0*/  LDG.E R27, desc[UR4][R16.64+-0xc] ;  /* 0xfffff404101b7981 */ /* 0x000f68000c1e1900 */
[----:B------:R-:W5:Y:S04]  /*02b0*/  LDG.E R25, desc[UR4][R16.64+-0x8] ;  /* 0xfffff80410197981 */ /* 0x000f68000c1e1900 */
[----:B------:R-:W5:Y:S04]  /*02c0*/  LDG.E R5, desc[UR4][R16.64+-0x4] ;  /* 0xfffffc0410057981 */ /* 0x000f68000c1e1900 */
[----:B------:R-:W5:Y:S04]  /*02d0*/  LDG.E R29, desc[UR4][R16.64+0x4] ;  /* 0x00000404101d7981 */ /* 0x000f68000c1e1900 */
[----:B------:R-:W5:Y:S01]  /*02e0*/  LDG.E R26, desc[UR4][R16.64+0x1c] ;  /* 0x00001c04101a7981 */ /* 0x000f62000c1e1900 */
[----:B--2---:R-:W-:-:S06]  /*02f0*/  IMAD.WIDE R20, R21, 0x8, R8 ;  /* 0x0000000815147825 */ /* 0x004fcc00078e0208 */
[----:B------:R-:W2:Y:S01]  /*0300*/  LDG.E.64 R20, desc[UR4][R20.64] ;  /* 0x0000000414147981 */ /* 0x000ea2000c1e1b00 */
[----:B---3--:R-:W-:-:S06]  /*0310*/  IMAD.WIDE R14, R15, 0x8, R8 ;  /* 0x000000080f0e7825 */ /* 0x008fcc00078e0208 */
[----:B------:R-:W3:Y:S01]  /*0320*/  LDG.E.64 R14, desc[UR4][R14.64] ;  /* 0x000000040e0e7981 */ /* 0x000ee2000c1e1b00 */
[----:B----4-:R-:W-:-:S04]  /*0330*/  IMAD.WIDE R18, R19, 0x8, R8 ;  /* 0x0000000813127825 */ /* 0x010fc800078e0208 */
[--C-:B-----5:R-:W-:Y:S02]  /*0340*/  IMAD.WIDE R6, R7, 0x8, R8.reuse ;  /* 0x0000000807067825 */ /* 0x120fe400078e0208 */
[----:B------:R-:W4:Y:S04]  /*0350*/  LDG.E.64 R18, desc[UR4][R18.64] ;  /* 0x0000000412127981 */ /* 0x000f28000c1e1b00 */
[----:B------:R-:W5:Y:S01]  /*0360*/  LDG.E.64 R6, desc[UR4][R6.64] ;  /* 0x0000000406067981 */ /* 0x000f62000c1e1b00 */
[----:B------:R-:W-:-:S06]  /*0370*/  IMAD.WIDE R22, R23, 0x8, R8 ;  /* 0x0000000817167825 */ /* 0x000fcc00078e0208 */
[----:B------:R-:W5:Y:S01]  /*0380*/  LDG.E.64 R22, desc[UR4][R22.64] ;  /* 0x0000000416167981 */ /* 0x000f62000c1e1b00 */
[----:B--2---:R-:W-:-:S04]  /*0390*/  ISETP.NE.U32.AND P4, PT, R20, UR6, PT ;  /* 0x0000000614007c0c */ /* 0x004fc8000bf85070 */
[----:B------:R-:W-:Y:S01]  /*03a0*/  ISETP.NE.AND.EX P4, PT, R21, UR7, PT, P4 ;  /* 0x0000000715007c0c */ /* 0x000fe2000bf85340 */
[----:B------:R-:W-:Y:S02]  /*03b0*/  IMAD.WIDE R20, R27, 0x8, R8 ;  /* 0x000000081b147825 */ /* 0x000fe400078e0208 */
[----:B------:R-:W2:Y:S01]  /*03c0*/  LDG.E R27, desc[UR4][R16.64] ;  /* 0x00000004101b7981 */ /* 0x000ea2000c1e1900 */
[----:B---3--:R-:W-:-:S03]  /*03d0*/  ISETP.NE.U32.AND P5, PT, R14, UR6, PT ;  /* 0x000000060e007c0c */ /* 0x008fc6000bfa5070 */
[----:B------:R-:W3:Y:S01]  /*03e0*/  LDG.E.64 R20, desc[UR4][R20.64] ;  /* 0x0000000414147981 */ /* 0x000ee2000c1e1b00 */
[----:B------:R-:W-:Y:S01]  /*03f0*/  ISETP.NE.AND.EX P5, PT, R15, UR7, PT, P5 ;  /* 0x000000070f007c0c */ /* 0x000fe2000bfa5350 */
[----:B------:R-:W-:Y:S02]  /*0400*/  IMAD.WIDE R14, R25, 0x8, R8 ;  /* 0x00000008190e7825 */ /* 0x000fe400078e0208 */
[----:B------:R-:W3:Y:S04]  /*0410*/  LDG.E R25, desc[UR4][R16.64+0x8] ;  /* 0x0000080410197981 */ /* 0x000ee8000c1e1900 */
[----:B------:R-:W3:Y:S01]  /*0420*/  LDG.E.64 R14, desc[UR4][R14.64] ;  /* 0x000000040e0e7981 */ /* 0x000ee2000c1e1b00 */
[----:B----4-:R-:W-:Y:S02]  /*0430*/  ISETP.NE.U32.AND P0, PT, R18, UR6, PT ;  /* 0x0000000612007c0c */ /* 0x010fe4000bf05070 */
[----:B-----5:R-:W-:-:S02]  /*0440*/  ISETP.NE.U32.AND P1, PT, R6, UR6, PT ;  /* 0x0000000606007c0c */ /* 0x020fc4000bf25070 */
[----:B------:R-:W4:Y:S01]  /*0450*/  LDG.E R6, desc[UR4][R16.64+0xc] ;  /* 0x00000c0410067981 */ /* 0x000f22000c1e1900 */
[----:B------:R-:W-:Y:S01]  /*0460*/  ISETP.NE.AND.EX P0, PT, R19, UR7, PT, P0 ;  /* 0x0000000713007c0c */ /* 0x000fe2000bf05300 */
[----:B------:R-:W-:Y:S01]  /*0470*/  IMAD.WIDE R18, R5, 0x8, R8 ;  /* 0x0000000805127825 */ /* 0x000fe200078e0208 */
[----:B------:R-:W-:Y:S01]  /*0480*/  ISETP.NE.AND.EX P1, PT, R7, UR7, PT, P1 ;  /* 0x0000000707007c0c */ /* 0x000fe2000bf25310 */
[----:B------:R-:W5:Y:S04]  /*0490*/  LDG.E R5, desc[UR4][R16.64+0x14] ;  /* 0x0000140410057981 */ /* 0x000f68000c1e1900 */
[----:B------:R-:W5:Y:S04]  /*04a0*/  LDG.E R7, desc[UR4][R16.64+0x10] ;  /* 0x0000100410077981 */ /* 0x000f68000c1e1900 */
[----:B------:R-:W5:Y:S01]  /*04b0*/  LDG.E.64 R18, desc[UR4][R18.64] ;  /* 0x0000000412127981 */ /* 0x000f62000c1e1b00 */
[----:B------:R-:W-:-:S04]  /*04c0*/  ISETP.NE.U32.AND P2, PT, R22, UR6, PT ;  /* 0x0000000616007c0c */ /* 0x000fc8000bf45070 */
[----:B------:R-:W-:Y:S01]  /*04d0*/  ISETP.NE.AND.EX P2, PT, R23, UR7, PT, P2 ;  /* 0x0000000717007c0c */ /* 0x000fe2000bf45320 */
[----:B--2---:R-:W-:Y:S02]  /*04e0*/  IMAD.WIDE R22, R27, 0x8, R8 ;  /* 0x000000081b167825 */ /* 0x004fe400078e0208 */
[----:B------:R4:W2:Y:S04]  /*04f0*/  LDG.E R27, desc[UR4][R16.64+0x18] ;  /* 0x00001804101b7981 */ /* 0x0008a8000c1e1900 */
[----:B------:R-:W2:Y:S01]  /*0500*/  LDG.E.64 R22, desc[UR4][R22.64] ;  /* 0x0000000416167981 */ /* 0x000ea2000c1e1b00 */
[----:B---3--:R-:W-:Y:S01]  /*0510*/  ISETP.NE.U32.AND P3, PT, R20, UR6, PT ;  /* 0x0000000614007c0c */ /* 0x008fe2000bf65070 */
[C---:B------:R-:W-:Y:S01]  /*0520*/  VIADD R28, R24.reuse, 0x1 ;  /* 0x00000001181c7836 */ /* 0x040fe20000000000 */
[----:B------:R-:W-:-:S02]  /*0530*/  @P4 IADD3 R28, PT, PT, R24, RZ, RZ ;  /* 0x000000ff181c4210 */ /* 0x000fc40007ffe0ff */
[----:B------:R-:W-:Y:S01]  /*0540*/  ISETP.NE.AND.EX P3, PT, R21, UR7, PT, P3 ;  /* 0x0000000715007c0c */ /* 0x000fe2000bf65330 */
[----:B------:R-:W-:Y:S01]  /*0550*/  IMAD.WIDE R20, R29, 0x8, R8 ;  /* 0x000000081d147825 */ /* 0x000fe200078e0208 */
[----:B------:R-:W-:-:S04]  /*0560*/  ISETP.NE.U32.AND P4, PT, R14, UR6, PT ;  /* 0x000000060e007c0c */ /* 0x000fc8000bf85070 */
[----:B------:R-:W-:Y:S01]  /*0570*/  ISETP.NE.AND.EX P4, PT, R15, UR7, PT, P4 ;  /* 0x000000070f007c0c */ /* 0x000fe2000bf85340 */
[--C-:B------:R-:W-:Y:S01]  /*0580*/  IMAD.WIDE R14, R25, 0x8, R8.reuse ;  /* 0x00000008190e7825 */ /* 0x100fe200078e0208 */
[----:B------:R-:W3:Y:S05]  /*0590*/  LDG.E.64 R20, desc[UR4][R20.64] ;  /* 0x0000000414147981 */ /* 0x000eea000c1e1b00 */
[----:B------:R-:W3:Y:S01]  /*05a0*/  LDG.E.64 R14, desc[UR4][R14.64] ;  /* 0x000000040e0e7981 */ /* 0x000ee2000c1e1b00 */
[----:B----4-:R-:W-:-:S04]  /*05b0*/  IMAD.WIDE R16, R6, 0x8, R8 ;  /* 0x0000000806107825 */ /* 0x010fc800078e0208 */
[----:B-----5:R-:W-:Y:S02]  /*05c0*/  IMAD.WIDE R6, R7, 0x8, R8 ;  /* 0x0000000807067825 */ /* 0x020fe400078e0208 */
[----:B------:R-:W4:Y:S02]  /*05d0*/  LDG.E.64 R16, desc[UR4][R16.64] ;  /* 0x0000000410107981 */ /* 0x000f24000c1e1b00 */
[----:B------:R-:W-:Y:S02]  /*05e0*/  VIADD R24, R28, 0x1 ;  /* 0x000000011c187836 */ /* 0x000fe40000000000 */
[----:B------:R-:W-:Y:S01]  /*05f0*/  @P5 IMAD.MOV R24, RZ, RZ, R28 ;  /* 0x000000ffff185224 */ /* 0x000fe200078e021c */
[----:B------:R-:W-:Y:S01]  /*0600*/  ISETP.NE.U32.AND P5, PT, R18, UR6, PT ;  /* 0x0000000612007c0c */ /* 0x000fe2000bfa5070 */
[----:B------:R-:W5:Y:S03]  /*0610*/  LDG.E.64 R6, desc[UR4][R6.64] ;  /* 0x0000000406067981 */ /* 0x000f66000c1e1b00 */
[----:B------:R-:W-:Y:S01]  /*0620*/  ISETP.NE.AND.EX P5, PT, R19, UR7, PT, P5 ;  /* 0x0000000713007c0c */ /* 0x000fe2000bfa5350 */
[----:B------:R-:W-:-:S06]  /*0630*/  IMAD.WIDE R18, R5, 0x8, R8 ;  /* 0x0000000805127825 */ /* 0x000fcc00078e0208 */
[----:B------:R-:W5:Y:S01]  /*0640*/  LDG.E.64 R18, desc[UR4][R18.64] ;  /* 0x0000000412127981 */ /* 0x000f62000c1e1b00 */
[C---:B------:R-:W-:Y:S01]  /*0650*/  VIADD R25, R24.reuse, 0x1 ;  /* 0x0000000118197836 */ /* 0x040fe20000000000 */
[----:B------:R-:W-:Y:S01]  /*0660*/  @P0 IADD3 R25, PT, PT, R24, RZ, RZ ;  /* 0x000000ff18190210 */ /* 0x000fe20007ffe0ff */
[----:B--2---:R-:W-:-:S06]  /*0670*/  IMAD.WIDE R28, R27, 0x8, R8 ;  /* 0x000000081b1c7825 */ /* 0x004fcc00078e0208 */
[----:B------:R-:W2:Y:S01]  /*0680*/  LDG.E.64 R28, desc[UR4][R28.64] ;  /* 0x000000041c1c7981 */ /* 0x000ea2000c1e1b00 */
[----:B------:R-:W-:-:S04]  /*0690*/  ISETP.NE.U32.AND P0, PT, R22, UR6, PT ;  /* 0x0000000616007c0c */ /* 0x000fc8000bf05070 */
[----:B------:R-:W-:Y:S01]  /*06a0*/  ISETP.NE.AND.EX P0, PT, R23, UR7, PT, P0 ;  /* 0x0000000717007c0c */ /* 0x000fe2000bf05300 */
[----:B------:R-:W-:-:S06]  /*06b0*/  IMAD.WIDE R22, R26, 0x8, R8 ;  /* 0x000000081a167825 */ /* 0x000fcc00078e0208 */
[----:B------:R-:W2:Y:S01]  /*06c0*/  LDG.E.64 R22, desc[UR4][R22.64] ;  /* 0x0000000416167981 */ /* 0x000ea2000c1e1b00 */
[----:B------:R-:W-:Y:S02]  /*06d0*/  VIADD R5, R25, 0x1 ;  /* 0x0000000119057836 */ /* 0x000fe40000000000 */
[----:B------:R-:W-:-:S04]  /*06e0*/  @P1 IMAD.MOV R5, RZ, RZ, R25 ;  /* 0x000000ffff051224 */ /* 0x000fc800078e0219 */
[C---:B------:R-:W-:Y:S01]  /*06f0*/  VIADD R24, R5.reuse, 0x1 ;  /* 0x0000000105187836 */ /* 0x040fe20000000000 */
[----:B------:R-:W-:-:S05]  /*0700*/  @P2 IADD3 R24, PT, PT, R5, RZ, RZ ;  /* 0x000000ff05182210 */ /* 0x000fca0007ffe0ff */
[----:B------:R-:W-:Y:S02]  /*0710*/  VIADD R5, R24, 0x1 ;  /* 0x0000000118057836 */ /* 0x000fe40000000000 */
[----:B------:R-:W-:-:S04]  /*0720*/  @P3 IMAD.MOV R5, RZ, RZ, R24 ;  /* 0x000000ffff053224 */ /* 0x000fc800078e0218 */
[C---:B------:R-:W-:Y:S01]  /*0730*/  VIADD R24, R5.reuse, 0x1 ;  /* 0x0000000105187836 */ /* 0x040fe20000000000 */
[----:B------:R-:W-:Y:S02]  /*0740*/  @P4 IADD3 R24, PT, PT, R5, RZ, RZ ;  /* 0x000000ff05184210 */ /* 0x000fe40007ffe0ff */
[----:B---3--:R-:W-:-:S03]  /*0750*/  ISETP.NE.U32.AND P1, PT, R20, UR6, PT ;  /* 0x0000000614007c0c */ /* 0x008fc6000bf25070 */
[----:B------:R-:W-:Y:S01]  /*0760*/  VIADD R5, R24, 0x1 ;  /* 0x0000000118057836 */ /* 0x000fe20000000000 */
[----:B------:R-:W-:Y:S01]  /*0770*/  ISETP.NE.AND.EX P1, PT, R21, UR7, PT, P1 ;  /* 0x0000000715007c0c */ /* 0x000fe2000bf25310 */
[----:B------:R-:W-:Y:S01]  /*0780*/  @P5 IMAD.MOV R5, RZ, RZ, R24 ;  /* 0x000000ffff055224 */ /* 0x000fe200078e0218 */
[----:B------:R-:W-:-:S03]  /*0790*/  ISETP.NE.U32.AND P2, PT, R14, UR6, PT ;  /* 0x000000060e007c0c */ /* 0x000fc6000bf45070 */
[C---:B------:R-:W-:Y:S01]  /*07a0*/  VIADD R20, R5.reuse, 0x1 ;  /* 0x0000000105147836 */ /* 0x040fe20000000000 */
[----:B------:R-:W-:Y:S02]  /*07b0*/  @P0 IADD3 R20, PT, PT, R5, RZ, RZ ;  /* 0x000000ff05140210 */ /* 0x000fe40007ffe0ff */
[----:B------:R-:W-:Y:S02]  /*07c0*/  ISETP.NE.AND.EX P0, PT, R15, UR7, PT, P2 ;  /* 0x000000070f007c0c */ /* 0x000fe4000bf05320 */
[----:B----4-:R-:W-:Y:S01]  /*07d0*/  ISETP.NE.U32.AND P2, PT, R16, UR6, PT ;  /* 0x0000000610007c0c */ /* 0x010fe2000bf45070 */
[----:B------:R-:W-:Y:S02]  /*07e0*/  VIADD R5, R20, 0x1 ;  /* 0x0000000114057836 */ /* 0x000fe40000000000 */
[----:B------:R-:W-:Y:S01]  /*07f0*/  @P1 IMAD.MOV R5, RZ, RZ, R20 ;  /* 0x000000ffff051224 */ /* 0x000fe200078e0214 */
[----:B------:R-:W-:Y:S02]  /*0800*/  ISETP.NE.AND.EX P1, PT, R17, UR7, PT, P2 ;  /* 0x0000000711007c0c */ /* 0x000fe4000bf25320 */
[----:B-----5:R-:W-:Y:S01]  /*0810*/  ISETP.NE.U32.AND P2, PT, R6, UR6, PT ;  /* 0x0000000606007c0c */ /* 0x020fe2000bf45070 */
[----:B------:R-:W-:-:S04]  /*0820*/  VIADD R14, R5, 0x1 ;  /* 0x00000001050e7836 */ /* 0x000fc80000000000 */
[----:B------:R-:W-:Y:S02]  /*0830*/  @P0 IADD3 R14, PT, PT, R5, RZ, RZ ;  /* 0x000000ff050e0210 */ /* 0x000fe40007ffe0ff */
[----:B------:R-:W-:Y:S02]  /*0840*/  ISETP.NE.AND.EX P0, PT, R7, UR7, PT, P2 ;  /* 0x0000000707007c0c */ /* 0x000fe4000bf05320 */
[----:B------:R-:W-:Y:S01]  /*0850*/  ISETP.NE.U32.AND P2, PT, R18, UR6, PT ;  /* 0x0000000612007c0c */ /* 0x000fe2000bf45070 */
[----:B------:R-:W-:Y:S02]  /*0860*/  VIADD R5, R14, 0x1 ;  /* 0x000000010e057836 */ /* 0x000fe40000000000 */
[----:B------:R-:W-:Y:S01]  /*0870*/  @P1 IMAD.MOV R5, RZ, RZ, R14 ;  /* 0x000000ffff051224 */ /* 0x000fe200078e020e */
[----:B------:R-:W-:-:S03]  /*0880*/  ISETP.NE.AND.EX P1, PT, R19, UR7, PT, P2 ;  /* 0x0000000713007c0c */ /* 0x000fc6000bf25320 */
[----:B------:R-:W-:-:S04]  /*0890*/  VIADD R6, R5, 0x1 ;  /* 0x0000000105067836 */ /* 0x000fc80000000000 */
[----:B------:R-:W-:Y:S02]  /*08a0*/  @P0 IADD3 R6, PT, PT, R5, RZ, RZ ;  /* 0x000000ff05060210 */ /* 0x000fe40007ffe0ff */
[----:B------:R-:W-:-:S03]  /*08b0*/  IADD3 R0, PT, PT, R0, 0x10, RZ ;  /* 0x0000001000007810 */ /* 0x000fc60007ffe0ff */
[----:B------:R-:W-:Y:S02]  /*08c0*/  VIADD R5, R6, 0x1 ;  /* 0x0000000106057836 */ /* 0x000fe40000000000 */
[----:B------:R-:W-:-:S04]  /*08d0*/  @P1 IMAD.MOV R5, RZ, RZ, R6 ;  /* 0x000000ffff051224 */ /* 0x000fc800078e0206 */
[----:B------:R-:W-:Y:S02]  /*08e0*/  VIADD R6, R5, 0x1 ;  /* 0x0000000105067836 */ /* 0x000fe40000000000 */
[----:B------:R-:W-:Y:S01]  /*08f0*/  VIADD R4, R4, 0x10 ;  /* 0x0000001004047836 */ /* 0x000fe20000000000 */
[----:B--2---:R-:W-:-:S04]  /*0900*/  ISETP.NE.U32.AND P2, PT, R28, UR6, PT ;  /* 0x000000061c007c0c */ /* 0x004fc8000bf45070 */
[----:B------:R-:W-:Y:S02]  /*0910*/  ISETP.NE.AND.EX P0, PT, R29, UR7, PT, P2 ;  /* 0x000000071d007c0c */ /* 0x000fe4000bf05320 */
[----:B------:R-:W-:-:S11]  /*0920*/  ISETP.NE.U32.AND P2, PT, R22, UR6, PT ;  /* 0x0000000616007c0c */ /* 0x000fd6000bf45070 */
[----:B------:R-:W-:Y:S01]  /*0930*/  @P0 IMAD.MOV R6, RZ, RZ, R5 ;  /* 0x000000ffff060224 */ /* 0x000fe200078e0205 */
[----:B------:R-:W-:Y:S02]  /*0940*/  ISETP.NE.AND P0, PT, R0, RZ, PT ;  /* 0x000000ff0000720c */ /* 0x000fe40003f05270 */
[----:B------:R-:W-:Y:S01]  /*0950*/  ISETP.NE.AND.EX P1, PT, R23, UR7, PT, P2 ;  /* 0x0000000717007c0c */ /* 0x000fe2000bf25320 */
[----:B------:R-:W-:-:S12]  /*0960*/  VIADD R24, R6, 0x1 ;  /* 0x0000000106187836 */ /* 0x000fd80000000000 */
[----:B------:R-:W-:Y:S01]  /*0970*/  @P1 IADD3 R24, PT, PT, R6, RZ, RZ ;  /* 0x000000ff06181210 */ /* 0x000fe20007ffe0ff */
[----:B------:R-:W-:Y:S06]  /*0980*/  @P0 BRA `(.L_x_5) ;  /* 0xfffffff8002c0947 */ /* 0x000fec000383ffff */
.L_x_4:
[----:B------:R-:W-:Y:S05]  /*0990*/  BSYNC.RECONVERGENT B1 ;  /* 0x0000000000017941 */ /* 0x000fea0003800200 */
.L_x_3:
[----:B------:R-:W-:Y:S04]  /*09a0*/  BSSY.RECONVERGENT B1, `(.L_x_6) ;  /* 0x0000079000017945 */ /* 0x000fe80003800200 */
[----:B------:R-:W-:Y:S05]  /*09b0*/  @!P6 BRA `(.L_x_7) ;  /* 0x0000000400dce947 */ /* 0x000fea0003800000 */
[----:B------:R-:W-:Y:S01]  /*09c0*/  ISETP.GE.U32.AND P0, PT, R3, 0x8, PT ;  /* 0x000000080300780c */ /* 0x000fe20003f06070 */
[----:B------:R-:W-:Y:S01]  /*09d0*/  BSSY.RECONVERGENT B2, `(.L_x_8) ;  /* 0x000003f000027945 */ /* 0x000fe20003800200 */
[----:B------:R-:W-:-:S04]  /*09e0*/  LOP3.LUT R0, R2, 0x7, RZ, 0xc0, !PT ;  /* 0x0000000702007812 */ /* 0x000fc800078ec0ff */
[----:B------:R-:W-:-:S07]  /*09f0*/  ISETP.NE.AND P2, PT, R0, RZ, PT ;  /* 0x000000ff0000720c */ /* 0x000fce0003f45270 */
[----:B------:R-:W-:Y:S06]  /*0a00*/  @!P0 BRA `(.L_x_9) ;  /* 0x0000000000ec8947 */ /* 0x000fec0003800000 */
[----:B------:R-:W0:Y:S02]  /*0a10*/  LDC.64 R22, c[0x0][0x398] ;  /* 0x0000e600ff167b82 */ /* 0x000e240000000a00 */
[----:B0-----:R-:W-:-:S05]  /*0a20*/  IMAD.WIDE R22, R4, 0x4, R22 ;  /* 0x0000000404167825 */ /* 0x001fca00078e0216 */
[----:B------:R-:W2:Y:S04]  /*0a30*/  LDG.E R7, desc[UR4][R22.64] ;  /* 0x0000000416077981 */ /* 0x000ea8000c1e1900 */
[----:B------:R-:W3:Y:S04]  /*0a40*/  LDG.E R13, desc[UR4][R22.64+0x4] ;  /* 0x00000404160d7981 */ /* 0x000ee8000c1e1900 */
[----:B------:R-:W4:Y:S04]  /*0a50*/  LDG.E R15, desc[UR4][R22.64+0x8] ;  /* 0x00000804160f7981 */ /* 0x000f28000c1e1900 */
[----:B------:R-:W5:Y:S04]  /*0a60*/  LDG.E R17, desc[UR4][R22.64+0xc] ;  /* 0x00000c0416117981 */ /* 0x000f68000c1e1900 */
[----:B------:R-:W5:Y:S04]  /*0a70*/  LDG.E R19, desc[UR4][R22.64+0x10] ;  /* 0x0000100416137981 */ /* 0x000f68000c1e1900 */
[----:B------:R-:W5:Y:S04]  /*0a80*/  LDG.E R21, desc[UR4][R22.64+0x14] ;  /* 0x0000140416157981 */ /* 0x000f68000c1e1900 */
[----:B------:R-:W5:Y:S04]  /*0a90*/  LDG.E R5, desc[UR4][R22.64+0x18] ;  /* 0x0000180416057981 */ /* 0x000f68000c1e1900 */
[----:B------:R0:W5:Y:S01]  /*0aa0*/  LDG.E R3, desc[UR4][R22.64+0x1c] ;  /* 0x00001c0416037981 */ /* 0x000162000c1e1900 */
[----:B--2---:R-:W-:-:S04]  /*0ab0*/  IMAD.WIDE R6, R7, 0x8, R8 ;  /* 0x0000000807067825 */ /* 0x004fc800078e0208 */
[--C-:B---3--:R-:W-:Y:S02]  /*0ac0*/  IMAD.WIDE R12, R13, 0x8, R8.reuse ;  /* 0x000000080d0c7825 */ /* 0x108fe400078e0208 */
[----:B------:R-:W2:Y:S04]  /*0ad0*/  LDG.E.64 R6, desc[UR4][R6.64] ;  /* 0x0000000406067981 */ /* 0x000ea8000c1e1b00 */
[----:B------:R-:W3:Y:S01]  /*0ae0*/  LDG.E.64 R12, desc[UR4][R12.64] ;  /* 0x000000040c0c7981 */ /* 0x000ee2000c1e1b00 */
[----:B----4-:R-:W-:-:S04]  /*0af0*/  IMAD.WIDE R14, R15, 0x8, R8 ;  /* 0x000000080f0e7825 */ /* 0x010fc800078e0208 */
[--C-:B-----5:R-:W-:Y:S02]  /*0b00*/  IMAD.WIDE R16, R17, 0x8, R8.reuse ;  /* 0x0000000811107825 */ /* 0x120fe400078e0208 */
[----:B------:R-:W4:Y:S04]  /*0b10*/  LDG.E.64 R14, desc[UR4][R14.64] ;  /* 0x000000040e0e7981 */ /* 0x000f28000c1e1b00 */
[----:B------:R-:W5:Y:S01]  /*0b20*/  LDG.E.64 R16, desc[UR4][R16.64] ;  /* 0x0000000410107981 */ /* 0x000f62000c1e1b00 */
[----:B------:R-:W-:-:S04]  /*0b30*/  IMAD.WIDE R18, R19, 0x8, R8 ;  /* 0x0000000813127825 */ /* 0x000fc800078e0208 */
[--C-:B------:R-:W-:Y:S02]  /*0b40*/  IMAD.WIDE R20, R21, 0x8, R8.reuse ;  /* 0x0000000815147825 */ /* 0x100fe400078e0208 */
[----:B------:R-:W5:Y:S04]  /*0b50*/  LDG.E.64 R18, desc[UR4][R18.64] ;  /* 0x0000000412127981 */ /* 0x000f68000c1e1b00 */
[----:B------:R-:W5:Y:S01]  /*0b60*/  LDG.E.64 R20, desc[UR4][R20.64] ;  /* 0x0000000414147981 */ /* 0x000f62000c1e1b00 */
[----:B0-----:R-:W-:-:S04]  /*0b70*/  IMAD.WIDE R22, R5, 0x8, R8 ;  /* 0x0000000805167825 */ /* 0x001fc800078e0208 */
[----:B------:R-:W-:Y:S02]  /*0b80*/  IMAD.WIDE R26, R3, 0x8, R8 ;  /* 0x00000008031a7825 */ /* 0x000fe400078e0208 */
[----:B------:R-:W5:Y:S04]  /*0b90*/  LDG.E.64 R22, desc[UR4][R22.64] ;  /* 0x0000000416167981 */ /* 0x000f68000c1e1b00 */
[----:B------:R-:W5:Y:S01]  /*0ba0*/  LDG.E.64 R26, desc[UR4][R26.64] ;  /* 0x000000041a1a7981 */ /* 0x000f62000c1e1b00 */
[----:B------:R-:W-:Y:S01]  /*0bb0*/  VIADD R3, R24, 0x1 ;  /* 0x0000000118037836 */ /* 0x000fe20000000000 */
[----:B------:R-:W-:Y:S02]  /*0bc0*/  IADD3 R4, PT, PT, R4, 0x8, RZ ;  /* 0x0000000804047810 */ /* 0x000fe40007ffe0ff */
[----:B--2---:R-:W-:-:S04]  /*0bd0*/  ISETP.NE.U32.AND P0, PT, R6, UR6, PT ;  /* 0x0000000606007c0c */ /* 0x004fc8000bf05070 */
[----:B------:R-:W-:Y:S02]  /*0be0*/  ISETP.NE.AND.EX P0, PT, R7, UR7, PT, P0 ;  /* 0x0000000707007c0c */ /* 0x000fe4000bf05300 */
[----:B---3--:R-:W-:-:S04]  /*0bf0*/  ISETP.NE.U32.AND P1, PT, R12, UR6, PT ;  /* 0x000000060c007c0c */ /* 0x008fc8000bf25070 */
[----:B------:R-:W-:Y:S02]  /*0c00*/  ISETP.NE.AND.EX P1, PT, R13, UR7, PT, P1 ;  /* 0x000000070d007c0c */ /* 0x000fe4000bf25310 */
[----:B----4-:R-:W-:-:S05]  /*0c10*/  ISETP.NE.U32.AND P3, PT, R14, UR6, PT ;  /* 0x000000060e007c0c */ /* 0x010fca000bf65070 */
[----:B------:R-:W-:Y:S01]  /*0c20*/  @P0 IMAD.MOV R3, RZ, RZ, R24 ;  /* 0x000000ffff030224 */ /* 0x000fe200078e0218 */
[----:B------:R-:W-:Y:S02]  /*0c30*/  ISETP.NE.AND.EX P0, PT, R15, UR7, PT, P3 ;  /* 0x000000070f007c0c */ /* 0x000fe4000bf05330 */
[----:B-----5:R-:W-:Y:S01]  /*0c40*/  ISETP.NE.U32.AND P3, PT, R16, UR6, PT ;  /* 0x0000000610007c0c */ /* 0x020fe2000bf65070 */
[C---:B------:R-:W-:Y:S02]  /*0c50*/  VIADD R5, R3.reuse, 0x1 ;  /* 0x0000000103057836 */ /* 0x040fe40000000000 */
[----:B------:R-:W-:Y:S02]  /*0c60*/  @P1 IADD3 R5, PT, PT, R3, RZ, RZ ;  /* 0x000000ff03051210 */ /* 0x000fe40007ffe0ff */
[----:B------:R-:W-:Y:S02]  /*0c70*/  ISETP.NE.AND.EX P1, PT, R17, UR7, PT, P3 ;  /* 0x0000000711007c0c */ /* 0x000fe4000bf25330 */
[----:B------:R-:W-:Y:S01]  /*0c80*/  ISETP.NE.U32.AND P3, PT, R18, UR6, PT ;  /* 0x0000000612007c0c */ /* 0x000fe2000bf65070 */
[----:B------:R-:W-:-:S03]  /*0c90*/  VIADD R3, R5, 0x1 ;  /* 0x0000000105037836 */ /* 0x000fc60000000000 */
[----:B------:R-:W-:Y:S01]  /*0ca0*/  @P0 IMAD.MOV R3, RZ, RZ, R5 ;  /* 0x000000ffff030224 */ /* 0x000fe200078e0205 */
[----:B------:R-:W-:Y:S02]  /*0cb0*/  ISETP.NE.AND.EX P0, PT, R19, UR7, PT, P3 ;  /* 0x0000000713007c0c */ /* 0x000fe4000bf05330 */
[----:B------:R-:W-:Y:S01]  /*0cc0*/  ISETP.NE.U32.AND P3, PT, R20, UR6, PT ;  /* 0x0000000614007c0c */ /* 0x000fe2000bf65070 */
[----:B------:R-:W-:-:S03]  /*0cd0*/  VIADD R5, R3, 0x1 ;  /* 0x0000000103057836 */ /* 0x000fc60000000000 */
[----:B------:R-:W-:Y:S02]  /*0ce0*/  @P1 IADD3 R5, PT, PT, R3, RZ, RZ ;  /* 0x000000ff03051210 */ /* 0x000fe40007ffe0ff */
[----:B------:R-:W-:Y:S02]  /*0cf0*/  ISETP.NE.AND.EX P1, PT, R21, UR7, PT, P3 ;  /* 0x0000000715007c0c */ /* 0x000fe4000bf25330 */
[----:B------:R-:W-:Y:S01]  /*0d00*/  ISETP.NE.U32.AND P3, PT, R22, UR6, PT ;  /* 0x0000000616007c0c */ /* 0x000fe2000bf65070 */
[----:B------:R-:W-:Y:S02]  /*0d10*/  VIADD R3, R5, 0x1 ;  /* 0x0000000105037836 */ /* 0x000fe40000000000 */
[----:B------:R-:W-:Y:S01]  /*0d20*/  @P0 IMAD.MOV R3, RZ, RZ, R5 ;  /* 0x000000ffff030224 */ /* 0x000fe200078e0205 */
[----:B------:R-:W-:Y:S02]  /*0d30*/  ISETP.NE.AND.EX P0, PT, R23, UR7, PT, P3 ;  /* 0x0000000717007c0c */ /* 0x000fe4000bf05330 */
[----:B------:R-:W-:Y:S01]  /*0d40*/  ISETP.NE.U32.AND P3, PT, R26, UR6, PT ;  /* 0x000000061a007c0c */ /* 0x000fe2000bf65070 */
[----:B------:R-:W-:-:S04]  /*0d50*/  VIADD R5, R3, 0x1 ;  /* 0x0000000103057836 */ /* 0x000fc80000000000 */
[----:B------:R-:W-:Y:S02]  /*0d60*/  @P1 IADD3 R5, PT, PT, R3, RZ, RZ ;  /* 0x000000ff03051210 */ /* 0x000fe40007ffe0ff */
[----:B------:R-:W-:-:S03]  /*0d70*/  ISETP.NE.AND.EX P1, PT, R27, UR7, PT, P3 ;  /* 0x000000071b007c0c */ /* 0x000fc6000bf25330 */
[----:B------:R-:W-:Y:S02]  /*0d80*/  VIADD R3, R5, 0x1 ;  /* 0x0000000105037836 */ /* 0x000fe40000000000 */
[----:B------:R-:W-:-:S04]  /*0d90*/  @P0 IMAD.MOV R3, RZ, RZ, R5 ;  /* 0x000000ffff030224 */ /* 0x000fc800078e0205 */
[----:B------:R-:W-:-:S04]  /*0da0*/  VIADD R24, R3, 0x1 ;  /* 0x0000000103187836 */ /* 0x000fc80000000000 */
[----:B------:R-:W-:-:S07]  /*0db0*/  @P1 IMAD.MOV R24, RZ, RZ, R3 ;  /* 0x000000ffff181224 */ /* 0x000fce00078e0203 */
.L_x_9:
[----:B------:R-:W-:Y:S05]  /*0dc0*/  BSYNC.RECONVERGENT B2 ;  /* 0x0000000000027941 */ /* 0x000fea0003800200 */
.L_x_8:
        /* <DEDUP_REMOVED lines=11> */
[----:B------:R-:W5:Y:S01]  /*0e80*/  LDG.E R19, desc[UR4][R12.64+0xc] ;  /* 0x00000c040c137981 */ /* 0x000f62000c1e1900 */
[----:B--2---:R-:W-:-:S04]  /*0e90*/  IMAD.WIDE R6, R7, 0x8, R8 ;  /* 0x0000000807067825 */ /* 0x004fc800078e0208 */
[--C-:B---3--:R-:W-:Y:S02]  /*0ea0*/  IMAD.WIDE R14, R15, 0x8, R8.reuse ;  /* 0x000000080f0e7825 */ /* 0x108fe400078e0208 */
[----:B------:R-:W2:Y:S02]  /*0eb0*/  LDG.E.64 R6, desc[UR4][R6.64] ;  /* 0x0000000406067981 */ /* 0x000ea4000c1e1b00 */
[--C-:B----4-:R-:W-:Y:S02]  /*0ec0*/  IMAD.WIDE R16, R17, 0x8, R8.reuse ;  /* 0x0000000811107825 */ /* 0x110fe400078e0208 */
[----:B------:R-:W3:Y:S02]  /*0ed0*/  LDG.E.64 R14, desc[UR4][R14.64] ;  /* 0x000000040e0e7981 */ /* 0x000ee4000c1e1b00 */
[----:B-----5:R-:W-:Y:S02]  /*0ee0*/  IMAD.WIDE R18, R19, 0x8, R8 ;  /* 0x0000000813127825 */ /* 0x020fe400078e0208 */
[----:B------:R-:W4:Y:S04]  /*0ef0*/  LDG.E.64 R16, desc[UR4][R16.64] ;  /* 0x0000000410107981 */ /* 0x000f28000c1e1b00 */
[----:B------:R-:W5:Y:S01]  /*0f00*/  LDG.E.64 R18, desc[UR4][R18.64] ;  /* 0x0000000412127981 */ /* 0x000f62000c1e1b00 */
[----:B------:R-:W-:-:S02]  /*0f10*/  VIADD R0, R24, 0x1 ;  /* 0x0000000118007836 */ /* 0x000fc40000000000 */
[----:B------:R-:W-:Y:S01]  /*0f20*/  VIADD R4, R4, 0x4 ;  /* 0x0000000404047836 */ /* 0x000fe20000000000 */
[----:B--2---:R-:W-:-:S04]  /*0f30*/  ISETP.NE.U32.AND P0, PT, R6, UR6, PT ;  /* 0x0000000606007c0c */ /* 0x004fc8000bf05070 */
[----:B------:R-:W-:Y:S02]  /*0f40*/  ISETP.NE.AND.EX P0, PT, R7, UR7, PT, P0 ;  /* 0x0000000707007c0c */ /* 0x000fe4000bf05300 */
[----:B---3--:R-:W-:Y:S02]  /*0f50*/  ISETP.NE.U32.AND P1, PT, R14, UR6, PT ;  /* 0x000000060e007c0c */ /* 0x008fe4000bf25070 */
[----:B----4-:R-:W-:Y:S02]  /*0f60*/  ISETP.NE.U32.AND P2, PT, R16, UR6, PT ;  /* 0x0000000610007c0c */ /* 0x010fe4000bf45070 */
[----:B------:R-:W-:Y:S02]  /*0f70*/  ISETP.NE.AND.EX P1, PT, R15, UR7, PT, P1 ;  /* 0x000000070f007c0c */ /* 0x000fe4000bf25310 */
[----:B------:R-:W-:-:S05]  /*0f80*/  ISETP.NE.AND.EX P2, PT, R17, UR7, PT, P2 ;  /* 0x0000000711007c0c */ /* 0x000fca000bf45320 */
[----:B------:R-:W-:Y:S01]  /*0f90*/  @P0 IMAD.MOV R0, RZ, RZ, R24 ;  /* 0x000000ffff000224 */ /* 0x000fe200078e0218 */
[----:B-----5:R-:W-:-:S04]  /*0fa0*/  ISETP.NE.U32.AND P0, PT, R18, UR6, PT ;  /* 0x0000000612007c0c */ /* 0x020fc8000bf05070 */
[----:B------:R-:W-:Y:S02]  /*0fb0*/  ISETP.NE.AND.EX P0, PT, R19, UR7, PT, P0 ;  /* 0x0000000713007c0c */ /* 0x000fe4000bf05300 */
[----:B------:R-:W-:Y:S01]  /*0fc0*/  IADD3 R3, PT, PT, R0, 0x1, RZ ;  /* 0x0000000100037810 */ /* 0x000fe20007ffe0ff */
[----:B------:R-:W-:-:S04]  /*0fd0*/  @P1 IMAD.MOV R3, RZ, RZ, R0 ;  /* 0x000000ffff031224 */ /* 0x000fc800078e0200 */
[----:B------:R-:W-:Y:S02]  /*0fe0*/  VIADD R0, R3, 0x1 ;  /* 0x0000000103007836 */ /* 0x000fe40000000000 */
[----:B------:R-:W-:-:S05]  /*0ff0*/  @P2 IMAD.MOV R0, RZ, RZ, R3 ;  /* 0x000000ffff002224 */ /* 0x000fca00078e0203 */
[----:B------:R-:W-:Y:S01]  /*1000*/  IADD3 R24, PT, PT, R0, 0x1, RZ ;  /* 0x0000000100187810 */ /* 0x000fe20007ffe0ff */
[----:B------:R-:W-:-:S07]  /*1010*/  @P0 IMAD.MOV R24, RZ, RZ, R0 ;  /* 0x000000ffff180224 */ /* 0x000fce00078e0200 */
.L_x_11:
[----:B------:R-:W-:Y:S05]  /*1020*/  BSYNC.RECONVERGENT B2 ;  /* 0x0000000000027941 */ /* 0x000fea0003800200 */
.L_x_10:
[----:B------:R-:W-:Y:S05]  /*1030*/  @!P3 BRA `(.L_x_7) ;  /* 0x00000000003cb947 */ /* 0x000fea0003800000 */
[----:B------:R-:W0:Y:S01]  /*1040*/  LDC.64 R12, c[0x0][0x398] ;  /* 0x0000e600ff0c7b82 */ /* 0x000e220000000a00 */
[----:B------:R-:W-:-:S07]  /*1050*/  IMAD.MOV R0, RZ, RZ, -R2 ;  /* 0x000000ffff007224 */ /* 0x000fce00078e0a02 */
.L_x_12:
[----:B0-----:R-:W-:-:S06]  /*1060*/  IMAD.WIDE R2, R4, 0x4, R12 ;  /* 0x0000000404027825 */ /* 0x001fcc00078e020c */
[----:B------:R-:W2:Y:S02]  /*1070*/  LDG.E R3, desc[UR4][R2.64] ;  /* 0x0000000402037981 */ /* 0x000ea4000c1e1900 */
[----:B--2---:R-:W-:-:S06]  /*1080*/  IMAD.WIDE R6, R3, 0x8, R8 ;  /* 0x0000000803067825 */ /* 0x004fcc00078e0208 */
[----:B------:R-:W2:Y:S01]  /*1090*/  LDG.E.64 R6, desc[UR4][R6.64] ;  /* 0x0000000406067981 */ /* 0x000ea2000c1e1b00 */
[----:B------:R-:W-:Y:S01]  /*10a0*/  IADD3 R0, PT, PT, R0, 0x1, RZ ;  /* 0x0000000100007810 */ /* 0x000fe20007ffe0ff */
[----:B------:R-:W-:Y:S02]  /*10b0*/  VIADD R5, R24, 0x1 ;  /* 0x0000000118057836 */ /* 0x000fe40000000000 */
[----:B------:R-:W-:Y:S01]  /*10c0*/  VIADD R4, R4, 0x1 ;  /* 0x0000000104047836 */ /* 0x000fe20000000000 */
[----:B------:R-:W-:Y:S02]  /*10d0*/  ISETP.NE.AND P1, PT, R0, RZ, PT ;  /* 0x000000ff0000720c */ /* 0x000fe40003f25270 */
[----:B--2---:R-:W-:-:S04]  /*10e0*/  ISETP.NE.U32.AND P0, PT, R6, UR6, PT ;  /* 0x0000000606007c0c */ /* 0x004fc8000bf05070 */
[----:B------:R-:W-:-:S13]  /*10f0*/  ISETP.NE.AND.EX P0, PT, R7, UR7, PT, P0 ;  /* 0x0000000707007c0c */ /* 0x000fda000bf05300 */
[----:B------:R-:W-:-:S05]  /*1100*/  @P0 IMAD.MOV R5, RZ, RZ, R24 ;  /* 0x000000ffff050224 */ /* 0x000fca00078e0218 */
[----:B------:R-:W-:Y:S01]  /*1110*/  MOV R24, R5 ;  /* 0x0000000500187202 */ /* 0x000fe20000000f00 */
[----:B------:R-:W-:Y:S06]  /*1120*/  @P1 BRA `(.L_x_12) ;  /* 0xfffffffc00cc1947 */ /* 0x000fec000383ffff */
.L_x_7:
[----:B------:R-:W-:Y:S05]  /*1130*/  BSYNC.RECONVERGENT B1 ;  /* 0x0000000000017941 */ /* 0x000fea0003800200 */
.L_x_6:
[----:B------:R-:W-:-:S07]  /*1140*/  I2FP.F32.U32 R24, R24 ;  /* 0x0000001800187245 */ /* 0x000fce0000201000 */
.L_x_2:
[----:B------:R-:W-:Y:S05]  /*1150*/  BSYNC.RECONVERGENT B0 ;  /* 0x0000000000007941 */ /* 0x000fea0003800200 */
.L_x_1:
[----:B------:R-:W0:Y:S02]  /*1160*/  LDCU UR8, c[0x0][0x3a4] ;  /* 0x00007480ff0877ac */ /* 0x000e240008000800 */
[----:B0-----:R-:W-:-:S05]  /*1170*/  FMUL R3, RZ, UR8 ;  /* 0x00000008ff037c20 */ /* 0x001fca0008400000 */
[----:B------:R-:W-:-:S13]  /*1180*/  FSETP.GTU.AND P0, PT, R3, R24, PT ;  /* 0x000000180300720b */ /* 0x000fda0003f0c000 */
[----:B------:R-:W-:Y:S05]  /*1190*/  @P0 EXIT ;  /* 0x000000000000094d */ /* 0x000fea0003800000 */
[----:B------:R-:W-:-:S05]  /*11a0*/  IMAD.MOV.U32 R3, RZ, RZ, 0x3f800000 ;  /* 0x3f800000ff037424 */ /* 0x000fca00078e00ff */
[----:B------:R-:W-:Y:S01]  /*11b0*/  STG.E desc[UR4][R10.64], R3 ;  /* 0x000000030a007986 */ /* 0x000fe2000c101904 */
[----:B------:R-:W-:Y:S05]  /*11c0*/  EXIT ;  /* 0x000000000000794d */ /* 0x000fea0003800000 */
.L_x_13:
        /* <DEDUP_REMOVED lines=11> */
.L_x_15:


//--------------------- .nv.shared.reserved.0     --------------------------
	.section	.nv.shared.reserved.0,"aw",@nobits
	.weak		__nv_reservedSMEM_offset_0_alias
	.size		__nv_reservedSMEM_offset_0_alias, 0, 64
	.other		__nv_reservedSMEM_offset_0_alias,@"STO_CUDA_RESERVED_SHARED STV_DEFAULT"
__nv_reservedSMEM_offset_0_alias:
	.zero		0
	.zero		64


//--------------------- .nv.constant0._Z20stratify_none_getC_DPdPxPiS1_iPfxS2_ --------------------------
	.section	.nv.constant0._Z20stratify_none_getC_DPdPxPiS1_iPfxS2_,"a",@progbits
	.sectionflags	@""
	.align	4
.nv.constant0._Z20stratify_none_getC_DPdPxPiS1_iPfxS2_:
	.zero		960


//--------------------- .nv.constant0._Z18stratify_none_getDPdPxPiS1_ifxPf --------------------------
	.section	.nv.constant0._Z18stratify_none_getDPdPxPiS1_ifxPf,"a",@progbits
	.sectionflags	@""
	.align	4
.nv.constant0._Z18stratify_none_getDPdPxPiS1_ifxPf:
	.zero		952


//--------------------- SYMBOLS --------------------------

	.type		.nv.reservedSmem.offset0,@object
	.size		.nv.reservedSmem.offset0,0x4
